//
// Generated by NVIDIA NVVM Compiler
//
// Compiler Build ID: CL-36424714
// Cuda compilation tools, release 13.0, V13.0.88
// Based on NVVM 20.0.0
//

.version 9.0
.target sm_100
.address_size 64

	// .globl	_Z31SingleSparseAffineForwardKernelmmPKfS0_PK4FeatPf

.visible .entry _Z31SingleSparseAffineForwardKernelmmPKfS0_PK4FeatPf(
	.param .u64 _Z31SingleSparseAffineForwardKernelmmPKfS0_PK4FeatPf_param_0,
	.param .u64 _Z31SingleSparseAffineForwardKernelmmPKfS0_PK4FeatPf_param_1,
	.param .u64 .ptr .align 1 _Z31SingleSparseAffineForwardKernelmmPKfS0_PK4FeatPf_param_2,
	.param .u64 .ptr .align 1 _Z31SingleSparseAffineForwardKernelmmPKfS0_PK4FeatPf_param_3,
	.param .u64 .ptr .align 1 _Z31SingleSparseAffineForwardKernelmmPKfS0_PK4FeatPf_param_4,
	.param .u64 .ptr .align 1 _Z31SingleSparseAffineForwardKernelmmPKfS0_PK4FeatPf_param_5
)
{
	.reg .pred 	%p<5>;
	.reg .b16 	%rs<2>;
	.reg .b32 	%r<6>;
	.reg .b32 	%f<8>;
	.reg .b64 	%rd<30>;

	ld.param.u64 	%rd9, [_Z31SingleSparseAffineForwardKernelmmPKfS0_PK4FeatPf_param_0];
	ld.param.u64 	%rd10, [_Z31SingleSparseAffineForwardKernelmmPKfS0_PK4FeatPf_param_1];
	ld.param.u64 	%rd11, [_Z31SingleSparseAffineForwardKernelmmPKfS0_PK4FeatPf_param_2];
	ld.param.u64 	%rd12, [_Z31SingleSparseAffineForwardKernelmmPKfS0_PK4FeatPf_param_3];
	ld.param.u64 	%rd13, [_Z31SingleSparseAffineForwardKernelmmPKfS0_PK4FeatPf_param_4];
	ld.param.u64 	%rd14, [_Z31SingleSparseAffineForwardKernelmmPKfS0_PK4FeatPf_param_5];
	mov.u32 	%r1, %ctaid.x;
	mov.u32 	%r2, %ntid.x;
	mov.u32 	%r3, %tid.x;
	mad.lo.s32 	%r4, %r1, %r2, %r3;
	cvt.u64.u32 	%rd1, %r4;
	setp.le.u64 	%p1, %rd10, %rd1;
	@%p1 bra 	$L__BB0_6;
	cvta.to.global.u64 	%rd15, %rd12;
	cvta.to.global.u64 	%rd16, %rd14;
	mov.u32 	%r5, %ctaid.y;
	cvt.u64.u32 	%rd2, %r5;
	mad.lo.s64 	%rd17, %rd10, %rd2, %rd1;
	shl.b64 	%rd18, %rd17, 2;
	add.s64 	%rd3, %rd16, %rd18;
	shl.b64 	%rd19, %rd1, 2;
	add.s64 	%rd20, %rd15, %rd19;
	ld.global.f32 	%f7, [%rd20];
	setp.eq.s64 	%p2, %rd9, 0;
	@%p2 bra 	$L__BB0_5;
	cvta.to.global.u64 	%rd4, %rd13;
	cvta.to.global.u64 	%rd5, %rd11;
	mul.lo.s64 	%rd6, %rd9, %rd2;
	mov.b64 	%rd29, 0;
$L__BB0_3:
	add.s64 	%rd22, %rd29, %rd6;
	shl.b64 	%rd23, %rd22, 2;
	add.s64 	%rd24, %rd4, %rd23;
	ld.global.u16 	%rs1, [%rd24];
	setp.eq.s16 	%p3, %rs1, -1;
	@%p3 bra 	$L__BB0_5;
	cvt.u64.u16 	%rd25, %rs1;
	mad.lo.s64 	%rd26, %rd10, %rd25, %rd1;
	shl.b64 	%rd27, %rd26, 2;
	add.s64 	%rd28, %rd5, %rd27;
	ld.global.f32 	%f5, [%rd28];
	add.f32 	%f7, %f7, %f5;
	add.s64 	%rd29, %rd29, 1;
	setp.ne.s64 	%p4, %rd29, %rd9;
	@%p4 bra 	$L__BB0_3;
$L__BB0_5:
	st.global.f32 	[%rd3], %f7;
$L__BB0_6:
	ret;

}
	// .globl	_Z32SingleSparseAffineBackwardKernelmmPfS_PK4FeatPKf
.visible .entry _Z32SingleSparseAffineBackwardKernelmmPfS_PK4FeatPKf(
	.param .u64 _Z32SingleSparseAffineBackwardKernelmmPfS_PK4FeatPKf_param_0,
	.param .u64 _Z32SingleSparseAffineBackwardKernelmmPfS_PK4FeatPKf_param_1,
	.param .u64 .ptr .align 1 _Z32SingleSparseAffineBackwardKernelmmPfS_PK4FeatPKf_param_2,
	.param .u64 .ptr .align 1 _Z32SingleSparseAffineBackwardKernelmmPfS_PK4FeatPKf_param_3,
	.param .u64 .ptr .align 1 _Z32SingleSparseAffineBackwardKernelmmPfS_PK4FeatPKf_param_4,
	.param .u64 .ptr .align 1 _Z32SingleSparseAffineBackwardKernelmmPfS_PK4FeatPKf_param_5
)
{
	.reg .pred 	%p<5>;
	.reg .b16 	%rs<2>;
	.reg .b32 	%r<6>;
	.reg .b32 	%f<4>;
	.reg .b64 	%rd<30>;

	ld.param.u64 	%rd8, [_Z32SingleSparseAffineBackwardKernelmmPfS_PK4FeatPKf_param_0];
	ld.param.u64 	%rd9, [_Z32SingleSparseAffineBackwardKernelmmPfS_PK4FeatPKf_param_1];
	ld.param.u64 	%rd10, [_Z32SingleSparseAffineBackwardKernelmmPfS_PK4FeatPKf_param_2];
	ld.param.u64 	%rd11, [_Z32SingleSparseAffineBackwardKernelmmPfS_PK4FeatPKf_param_3];
	ld.param.u64 	%rd12, [_Z32SingleSparseAffineBackwardKernelmmPfS_PK4FeatPKf_param_4];
	ld.param.u64 	%rd13, [_Z32SingleSparseAffineBackwardKernelmmPfS_PK4FeatPKf_param_5];
	mov.u32 	%r1, %ctaid.x;
	mov.u32 	%r2, %ntid.x;
	mov.u32 	%r3, %tid.x;
	mad.lo.s32 	%r4, %r1, %r2, %r3;
	cvt.u64.u32 	%rd1, %r4;
	setp.le.u64 	%p1, %rd9, %rd1;
	@%p1 bra 	$L__BB1_5;
	cvta.to.global.u64 	%rd14, %rd13;
	cvta.to.global.u64 	%rd15, %rd11;
	mov.u32 	%r5, %ctaid.y;
	cvt.u64.u32 	%rd2, %r5;
	mad.lo.s64 	%rd16, %rd9, %rd2, %rd1;
	shl.b64 	%rd17, %rd16, 2;
	add.s64 	%rd18, %rd14, %rd17;
	ld.global.f32 	%f1, [%rd18];
	shl.b64 	%rd19, %rd1, 2;
	add.s64 	%rd20, %rd15, %rd19;
	atom.global.add.f32 	%f2, [%rd20], %f1;
	setp.eq.s64 	%p2, %rd8, 0;
	@%p2 bra 	$L__BB1_5;
	cvta.to.global.u64 	%rd3, %rd12;
	cvta.to.global.u64 	%rd4, %rd10;
	mul.lo.s64 	%rd5, %rd8, %rd2;
	mov.b64 	%rd29, 0;
$L__BB1_3:
	add.s64 	%rd22, %rd29, %rd5;
	shl.b64 	%rd23, %rd22, 2;
	add.s64 	%rd24, %rd3, %rd23;
	ld.global.u16 	%rs1, [%rd24];
	setp.eq.s16 	%p3, %rs1, -1;
	@%p3 bra 	$L__BB1_5;
	cvt.u64.u16 	%rd25, %rs1;
	mad.lo.s64 	%rd26, %rd9, %rd25, %rd1;
	shl.b64 	%rd27, %rd26, 2;
	add.s64 	%rd28, %rd4, %rd27;
	atom.global.add.f32 	%f3, [%rd28], %f1;
	add.s64 	%rd29, %rd29, 1;
	setp.ne.s64 	%p4, %rd29, %rd8;
	@%p4 bra 	$L__BB1_3;
$L__BB1_5:
	ret;

}
	// .globl	_Z25sparseAffineForwardKernelmmPKfS0_PK4FeatPf
.visible .entry _Z25sparseAffineForwardKernelmmPKfS0_PK4FeatPf(
	.param .u64 _Z25sparseAffineForwardKernelmmPKfS0_PK4FeatPf_param_0,
	.param .u64 _Z25sparseAffineForwardKernelmmPKfS0_PK4FeatPf_param_1,
	.param .u64 .ptr .align 1 _Z25sparseAffineForwardKernelmmPKfS0_PK4FeatPf_param_2,
	.param .u64 .ptr .align 1 _Z25sparseAffineForwardKernelmmPKfS0_PK4FeatPf_param_3,
	.param .u64 .ptr .align 1 _Z25sparseAffineForwardKernelmmPKfS0_PK4FeatPf_param_4,
	.param .u64 .ptr .align 1 _Z25sparseAffineForwardKernelmmPKfS0_PK4FeatPf_param_5
)
{
	.reg .pred 	%p<5>;
	.reg .b16 	%rs<2>;
	.reg .b32 	%r<6>;
	.reg .b32 	%f<14>;
	.reg .b64 	%rd<38>;

	ld.param.u64 	%rd10, [_Z25sparseAffineForwardKernelmmPKfS0_PK4FeatPf_param_0];
	ld.param.u64 	%rd11, [_Z25sparseAffineForwardKernelmmPKfS0_PK4FeatPf_param_1];
	ld.param.u64 	%rd12, [_Z25sparseAffineForwardKernelmmPKfS0_PK4FeatPf_param_2];
	ld.param.u64 	%rd13, [_Z25sparseAffineForwardKernelmmPKfS0_PK4FeatPf_param_3];
	ld.param.u64 	%rd14, [_Z25sparseAffineForwardKernelmmPKfS0_PK4FeatPf_param_4];
	ld.param.u64 	%rd15, [_Z25sparseAffineForwardKernelmmPKfS0_PK4FeatPf_param_5];
	mov.u32 	%r1, %ctaid.x;
	mov.u32 	%r2, %ntid.x;
	mov.u32 	%r3, %tid.x;
	mad.lo.s32 	%r4, %r1, %r2, %r3;
	cvt.u64.u32 	%rd1, %r4;
	setp.le.u64 	%p1, %rd11, %rd1;
	@%p1 bra 	$L__BB2_6;
	cvta.to.global.u64 	%rd16, %rd13;
	cvta.to.global.u64 	%rd2, %rd15;
	mov.u32 	%r5, %ctaid.y;
	cvt.u64.u32 	%rd3, %r5;
	shl.b64 	%rd17, %rd1, 2;
	add.s64 	%rd18, %rd16, %rd17;
	ld.global.f32 	%f12, [%rd18];
	setp.eq.s64 	%p2, %rd10, 0;
	mov.f32 	%f13, %f12;
	@%p2 bra 	$L__BB2_5;
	cvta.to.global.u64 	%rd4, %rd12;
	cvta.to.global.u64 	%rd5, %rd14;
	mul.lo.s64 	%rd6, %rd10, %rd3;
	mov.b64 	%rd37, 0;
	mov.f32 	%f13, %f12;
$L__BB2_3:
	add.s64 	%rd20, %rd37, %rd6;
	shl.b64 	%rd21, %rd20, 2;
	add.s64 	%rd8, %rd5, %rd21;
	ld.global.u16 	%rs1, [%rd8];
	setp.eq.s16 	%p3, %rs1, -1;
	@%p3 bra 	$L__BB2_5;
	ld.global.u16 	%rd22, [%rd8+2];
	cvt.u64.u16 	%rd23, %rs1;
	mad.lo.s64 	%rd24, %rd11, %rd23, %rd1;
	mad.lo.s64 	%rd25, %rd11, %rd22, %rd1;
	shl.b64 	%rd26, %rd24, 2;
	add.s64 	%rd27, %rd4, %rd26;
	ld.global.f32 	%f8, [%rd27];
	add.f32 	%f12, %f12, %f8;
	shl.b64 	%rd28, %rd25, 2;
	add.s64 	%rd29, %rd4, %rd28;
	ld.global.f32 	%f9, [%rd29];
	add.f32 	%f13, %f13, %f9;
	add.s64 	%rd37, %rd37, 1;
	setp.ne.s64 	%p4, %rd37, %rd10;
	@%p4 bra 	$L__BB2_3;
$L__BB2_5:
	mul.lo.s64 	%rd30, %rd3, %rd11;
	shl.b64 	%rd31, %rd30, 1;
	add.s64 	%rd32, %rd31, %rd1;
	shl.b64 	%rd33, %rd32, 2;
	add.s64 	%rd34, %rd2, %rd33;
	st.global.f32 	[%rd34], %f12;
	shl.b64 	%rd35, %rd11, 2;
	add.s64 	%rd36, %rd34, %rd35;
	st.global.f32 	[%rd36], %f13;
$L__BB2_6:
	ret;

}
	// .globl	_Z26sparseAffineBackwardKernelmmPfS_PK4FeatPKf
.visible .entry _Z26sparseAffineBackwardKernelmmPfS_PK4FeatPKf(
	.param .u64 _Z26sparseAffineBackwardKernelmmPfS_PK4FeatPKf_param_0,
	.param .u64 _Z26sparseAffineBackwardKernelmmPfS_PK4FeatPKf_param_1,
	.param .u64 .ptr .align 1 _Z26sparseAffineBackwardKernelmmPfS_PK4FeatPKf_param_2,
	.param .u64 .ptr .align 1 _Z26sparseAffineBackwardKernelmmPfS_PK4FeatPKf_param_3,
	.param .u64 .ptr .align 1 _Z26sparseAffineBackwardKernelmmPfS_PK4FeatPKf_param_4,
	.param .u64 .ptr .align 1 _Z26sparseAffineBackwardKernelmmPfS_PK4FeatPKf_param_5
)
{
	.reg .pred 	%p<5>;
	.reg .b16 	%rs<2>;
	.reg .b32 	%r<6>;
	.reg .b32 	%f<7>;
	.reg .b64 	%rd<38>;

	ld.param.u64 	%rd9, [_Z26sparseAffineBackwardKernelmmPfS_PK4FeatPKf_param_0];
	ld.param.u64 	%rd10, [_Z26sparseAffineBackwardKernelmmPfS_PK4FeatPKf_param_1];
	ld.param.u64 	%rd11, [_Z26sparseAffineBackwardKernelmmPfS_PK4FeatPKf_param_2];
	ld.param.u64 	%rd12, [_Z26sparseAffineBackwardKernelmmPfS_PK4FeatPKf_param_3];
	ld.param.u64 	%rd13, [_Z26sparseAffineBackwardKernelmmPfS_PK4FeatPKf_param_4];
	ld.param.u64 	%rd14, [_Z26sparseAffineBackwardKernelmmPfS_PK4FeatPKf_param_5];
	mov.u32 	%r1, %ctaid.x;
	mov.u32 	%r2, %ntid.x;
	mov.u32 	%r3, %tid.x;
	mad.lo.s32 	%r4, %r1, %r2, %r3;
	cvt.u64.u32 	%rd1, %r4;
	setp.le.u64 	%p1, %rd10, %rd1;
	@%p1 bra 	$L__BB3_5;
	cvta.to.global.u64 	%rd15, %rd14;
	cvta.to.global.u64 	%rd16, %rd12;
	mov.u32 	%r5, %ctaid.y;
	cvt.u64.u32 	%rd2, %r5;
	mul.lo.s64 	%rd17, %rd2, %rd10;
	shl.b64 	%rd18, %rd17, 1;
	add.s64 	%rd19, %rd18, %rd1;
	shl.b64 	%rd20, %rd19, 2;
	add.s64 	%rd21, %rd15, %rd20;
	ld.global.f32 	%f1, [%rd21];
	shl.b64 	%rd22, %rd10, 2;
	add.s64 	%rd23, %rd21, %rd22;
	ld.global.f32 	%f2, [%rd23];
	shl.b64 	%rd24, %rd1, 2;
	add.s64 	%rd25, %rd16, %rd24;
	add.f32 	%f3, %f1, %f2;
	atom.global.add.f32 	%f4, [%rd25], %f3;
	setp.eq.s64 	%p2, %rd9, 0;
	@%p2 bra 	$L__BB3_5;
	cvta.to.global.u64 	%rd3, %rd11;
	cvta.to.global.u64 	%rd4, %rd13;
	mul.lo.s64 	%rd5, %rd9, %rd2;
	mov.b64 	%rd37, 0;
$L__BB3_3:
	add.s64 	%rd27, %rd37, %rd5;
	shl.b64 	%rd28, %rd27, 2;
	add.s64 	%rd7, %rd4, %rd28;
	ld.global.u16 	%rs1, [%rd7];
	setp.eq.s16 	%p3, %rs1, -1;
	@%p3 bra 	$L__BB3_5;
	ld.global.u16 	%rd29, [%rd7+2];
	cvt.u64.u16 	%rd30, %rs1;
	mad.lo.s64 	%rd31, %rd10, %rd30, %rd1;
	mad.lo.s64 	%rd32, %rd10, %rd29, %rd1;
	shl.b64 	%rd33, %rd31, 2;
	add.s64 	%rd34, %rd3, %rd33;
	atom.global.add.f32 	%f5, [%rd34], %f1;
	shl.b64 	%rd35, %rd32, 2;
	add.s64 	%rd36, %rd3, %rd35;
	atom.global.add.f32 	%f6, [%rd36], %f2;
	add.s64 	%rd37, %rd37, 1;
	setp.ne.s64 	%p4, %rd37, %rd9;
	@%p4 bra 	$L__BB3_3;
$L__BB3_5:
	ret;

}


// ===== COMPILED SASS (sm_100) =====

	.target	sm_100

	.elftype	@"ET_EXEC"


//--------------------- .note.nv.tkinfo           --------------------------
	.section	.note.nv.tkinfo,"",@"SHT_NOTE"
	.sectionflags	@"SHF_NOTE_NV_TKINFO"
	.tkinfo
        /*0018*/ 	.word	0x00000002
        /*0030*/ 	.string	""
        /*0030*/ 	.string	"ptxas"
        /*0030*/ 	.string	"Cuda compilation tools, release 13.0, V13.0.88"
        /*0030*/ 	.string	"Build cuda_13.0.r13.0/compiler.36424714_0"
        /*0030*/ 	.string	"-arch sm_100 -m 64 "



//--------------------- .note.nv.cuinfo           --------------------------
	.section	.note.nv.cuinfo,"",@"SHT_NOTE"
	.sectionflags	@"SHF_NOTE_NV_CUINFO"
        /*0018*/ 	.short	0x0002
        /*001a*/ 	.short	0x0064
        /*001c*/ 	.short	0x0082
	.zero		2


//--------------------- .nv.info                  --------------------------
	.section	.nv.info,"",@"SHT_CUDA_INFO"
	.align	4


	//----- nvinfo : EIATTR_REGCOUNT
	.align		4
        /*0000*/ 	.byte	0x04, 0x2f
        /*0002*/ 	.short	(.L_1 - .L_0)
	.align		4
.L_0:
        /*0004*/ 	.word	index@(_Z31SingleSparseAffineForwardKernelmmPKfS0_PK4FeatPf)
        /*0008*/ 	.word	0x00000014


	//----- nvinfo : EIATTR_FRAME_SIZE
	.align		4
.L_1:
        /*000c*/ 	.byte	0x04, 0x11
        /*000e*/ 	.short	(.L_3 - .L_2)
	.align		4
.L_2:
        /*0010*/ 	.word	index@(_Z31SingleSparseAffineForwardKernelmmPKfS0_PK4FeatPf)
        /*0014*/ 	.word	0x00000000


	//----- nvinfo : EIATTR_REGCOUNT
	.align		4
.L_3:
        /*0018*/ 	.byte	0x04, 0x2f
        /*001a*/ 	.short	(.L_5 - .L_4)
	.align		4
.L_4:
        /*001c*/ 	.word	index@(_Z32SingleSparseAffineBackwardKernelmmPfS_PK4FeatPKf)
        /*0020*/ 	.word	0x00000012


	//----- nvinfo : EIATTR_FRAME_SIZE
	.align		4
.L_5:
        /*0024*/ 	.byte	0x04, 0x11
        /*0026*/ 	.short	(.L_7 - .L_6)
	.align		4
.L_6:
        /*0028*/ 	.word	index@(_Z32SingleSparseAffineBackwardKernelmmPfS_PK4FeatPKf)
        /*002c*/ 	.word	0x00000000


	//----- nvinfo : EIATTR_REGCOUNT
	.align		4
.L_7:
        /*0030*/ 	.byte	0x04, 0x2f
        /*0032*/ 	.short	(.L_9 - .L_8)
	.align		4
.L_8:
        /*0034*/ 	.word	index@(_Z25sparseAffineForwardKernelmmPKfS0_PK4FeatPf)
        /*0038*/ 	.word	0x00000012


	//----- nvinfo : EIATTR_FRAME_SIZE
	.align		4
.L_9:
        /*003c*/ 	.byte	0x04, 0x11
        /*003e*/ 	.short	(.L_11 - .L_10)
	.align		4
.L_10:
        /*0040*/ 	.word	index@(_Z25sparseAffineForwardKernelmmPKfS0_PK4FeatPf)
        /*0044*/ 	.word	0x00000000


	//----- nvinfo : EIATTR_REGCOUNT
	.align		4
.L_11:
        /*0048*/ 	.byte	0x04, 0x2f
        /*004a*/ 	.short	(.L_13 - .L_12)
	.align		4
.L_12:
        /*004c*/ 	.word	index@(_Z26sparseAffineBackwardKernelmmPfS_PK4FeatPKf)
        /*0050*/ 	.word	0x00000010


	//----- nvinfo : EIATTR_FRAME_SIZE
	.align		4
.L_13:
        /*0054*/ 	.byte	0x04, 0x11
        /*0056*/ 	.short	(.L_15 - .L_14)
	.align		4
.L_14:
        /*0058*/ 	.word	index@(_Z26sparseAffineBackwardKernelmmPfS_PK4FeatPKf)
        /*005c*/ 	.word	0x00000000


	//----- nvinfo : EIATTR_MIN_STACK_SIZE
	.align		4
.L_15:
        /*0060*/ 	.byte	0x04, 0x12
        /*0062*/ 	.short	(.L_17 - .L_16)
	.align		4
.L_16:
        /*0064*/ 	.word	index@(_Z26sparseAffineBackwardKernelmmPfS_PK4FeatPKf)
        /*0068*/ 	.word	0x00000000


	//----- nvinfo : EIATTR_MIN_STACK_SIZE
	.align		4
.L_17:
        /*006c*/ 	.byte	0x04, 0x12
        /*006e*/ 	.short	(.L_19 - .L_18)
	.align		4
.L_18:
        /*0070*/ 	.word	index@(_Z25sparseAffineForwardKernelmmPKfS0_PK4FeatPf)
        /*0074*/ 	.word	0x00000000


	//----- nvinfo : EIATTR_MIN_STACK_SIZE
	.align		4
.L_19:
        /*0078*/ 	.byte	0x04, 0x12
        /*007a*/ 	.short	(.L_21 - .L_20)
	.align		4
.L_20:
        /*007c*/ 	.word	index@(_Z32SingleSparseAffineBackwardKernelmmPfS_PK4FeatPKf)
        /*0080*/ 	.word	0x00000000


	//----- nvinfo : EIATTR_MIN_STACK_SIZE
	.align		4
.L_21:
        /*0084*/ 	.byte	0x04, 0x12
        /*0086*/ 	.short	(.L_23 - .L_22)
	.align		4
.L_22:
        /*0088*/ 	.word	index@(_Z31SingleSparseAffineForwardKernelmmPKfS0_PK4FeatPf)
        /*008c*/ 	.word	0x00000000
.L_23:


//--------------------- .nv.compat                --------------------------
	.section	.nv.compat,"",@"SHT_CUDA_COMPAT_INFO"
	.align	4
        /*0000*/ 	.byte	0x02, 0x09, 0x00, 0x00, 0x02, 0x02, 0x01, 0x00, 0x02, 0x05, 0x05, 0x00, 0x03, 0x07, 0x01, 0x01
        /*0010*/ 	.byte	0x02, 0x03, 0x00, 0x00, 0x02, 0x06, 0x01, 0x00, 0x04, 0x0b, 0x08, 0x00, 0x09, 0x00, 0x00, 0x00
        /*0020*/ 	.byte	0x00, 0x00, 0x00, 0x00


//--------------------- .nv.info._Z26sparseAffineBackwardKernelmmPfS_PK4FeatPKf --------------------------
	.section	.nv.info._Z26sparseAffineBackwardKernelmmPfS_PK4FeatPKf,"",@"SHT_CUDA_INFO"
	.sectionflags	@""
	.align	4


	//----- nvinfo : EIATTR_CUDA_API_VERSION
	.align		4
        /*0000*/ 	.byte	0x04, 0x37
        /*0002*/ 	.short	(.L_25 - .L_24)
.L_24:
        /*0004*/ 	.word	0x00000082


	//----- nvinfo : EIATTR_KPARAM_INFO
	.align		4
.L_25:
        /*0008*/ 	.byte	0x04, 0x17
        /*000a*/ 	.short	(.L_27 - .L_26)
.L_26:
        /*000c*/ 	.word	0x00000000
        /*0010*/ 	.short	0x0005
        /*0012*/ 	.short	0x0028
        /*0014*/ 	.byte	0x00, 0xf5, 0x21, 0x00


	//----- nvinfo : EIATTR_KPARAM_INFO
	.align		4
.L_27:
        /*0018*/ 	.byte	0x04, 0x17
        /*001a*/ 	.short	(.L_29 - .L_28)
.L_28:
        /*001c*/ 	.word	0x00000000
        /*0020*/ 	.short	0x0004
        /*0022*/ 	.short	0x0020
        /*0024*/ 	.byte	0x00, 0xf5, 0x21, 0x00


	//----- nvinfo : EIATTR_KPARAM_INFO
	.align		4
.L_29:
        /*0028*/ 	.byte	0x04, 0x17
        /*002a*/ 	.short	(.L_31 - .L_30)
.L_30:
        /*002c*/ 	.word	0x00000000
        /*0030*/ 	.short	0x0003
        /*0032*/ 	.short	0x0018
        /*0034*/ 	.byte	0x00, 0xf5, 0x21, 0x00


	//----- nvinfo : EIATTR_KPARAM_INFO
	.align		4
.L_31:
        /*0038*/ 	.byte	0x04, 0x17
        /*003a*/ 	.short	(.L_33 - .L_32)
.L_32:
        /*003c*/ 	.word	0x00000000
        /*0040*/ 	.short	0x0002
        /*0042*/ 	.short	0x0010
        /*0044*/ 	.byte	0x00, 0xf5, 0x21, 0x00


	//----- nvinfo : EIATTR_KPARAM_INFO
	.align		4
.L_33:
        /*0048*/ 	.byte	0x04, 0x17
        /*004a*/ 	.short	(.L_35 - .L_34)
.L_34:
        /*004c*/ 	.word	0x00000000
        /*0050*/ 	.short	0x0001
        /*0052*/ 	.short	0x0008
        /*0054*/ 	.byte	0x00, 0xf0, 0x21, 0x00


	//----- nvinfo : EIATTR_KPARAM_INFO
	.align		4
.L_35:
        /*0058*/ 	.byte	0x04, 0x17
        /*005a*/ 	.short	(.L_37 - .L_36)
.L_36:
        /*005c*/ 	.word	0x00000000
        /*0060*/ 	.short	0x0000
        /*0062*/ 	.short	0x0000
        /*0064*/ 	.byte	0x00, 0xf0, 0x21, 0x00


	//----- nvinfo : EIATTR_SPARSE_MMA_MASK
	.align		4
.L_37:
        /*0068*/ 	.byte	0x03, 0x50
        /*006a*/ 	.short	0x0000


	//----- nvinfo : EIATTR_MAXREG_COUNT
	.align		4
        /*006c*/ 	.byte	0x03, 0x1b
        /*006e*/ 	.short	0x00ff


	//----- nvinfo : EIATTR_MERCURY_ISA_VERSION
	.align		4
        /*0070*/ 	.byte	0x03, 0x5f
        /*0072*/ 	.short	0x0101


	//----- nvinfo : EIATTR_VRC_CTA_INIT_COUNT
	.align		4
        /*0074*/ 	.byte	0x02, 0x4a
	.zero		1
	.zero		1


	//----- nvinfo : EIATTR_EXIT_INSTR_OFFSETS
	.align		4
        /*0078*/ 	.byte	0x04, 0x1c
        /*007a*/ 	.short	(.L_39 - .L_38)


	//   ....[0]....
.L_38:
        /*007c*/ 	.word	0x00000080


	//   ....[1]....
        /*0080*/ 	.word	0x000001e0


	//   ....[2]....
        /*0084*/ 	.word	0x000002e0


	//   ....[3]....
        /*0088*/ 	.word	0x00000410


	//----- nvinfo : EIATTR_CBANK_PARAM_SIZE
	.align		4
.L_39:
        /*008c*/ 	.byte	0x03, 0x19
        /*008e*/ 	.short	0x0030


	//----- nvinfo : EIATTR_PARAM_CBANK
	.align		4
        /*0090*/ 	.byte	0x04, 0x0a
        /*0092*/ 	.short	(.L_41 - .L_40)
	.align		4
.L_40:
        /*0094*/ 	.word	index@(.nv.constant0._Z26sparseAffineBackwardKernelmmPfS_PK4FeatPKf)
        /*0098*/ 	.short	0x0380
        /*009a*/ 	.short	0x0030


	//----- nvinfo : EIATTR_SW_WAR
	.align		4
.L_41:
        /*009c*/ 	.byte	0x04, 0x36
        /*009e*/ 	.short	(.L_43 - .L_42)
.L_42:
        /*00a0*/ 	.word	0x00000008
.L_43:


//--------------------- .nv.info._Z25sparseAffineForwardKernelmmPKfS0_PK4FeatPf --------------------------
	.section	.nv.info._Z25sparseAffineForwardKernelmmPKfS0_PK4FeatPf,"",@"SHT_CUDA_INFO"
	.sectionflags	@""
	.align	4


	//----- nvinfo : EIATTR_CUDA_API_VERSION
	.align		4
        /*0000*/ 	.byte	0x04, 0x37
        /*0002*/ 	.short	(.L_45 - .L_44)
.L_44:
        /*0004*/ 	.word	0x00000082


	//----- nvinfo : EIATTR_KPARAM_INFO
	.align		4
.L_45:
        /*0008*/ 	.byte	0x04, 0x17
        /*000a*/ 	.short	(.L_47 - .L_46)
.L_46:
        /*000c*/ 	.word	0x00000000
        /*0010*/ 	.short	0x0005
        /*0012*/ 	.short	0x0028
        /*0014*/ 	.byte	0x00, 0xf5, 0x21, 0x00


	//----- nvinfo : EIATTR_KPARAM_INFO
	.align		4
.L_47:
        /*0018*/ 	.byte	0x04, 0x17
        /*001a*/ 	.short	(.L_49 - .L_48)
.L_48:
        /*001c*/ 	.word	0x00000000
        /*0020*/ 	.short	0x0004
        /*0022*/ 	.short	0x0020
        /*0024*/ 	.byte	0x00, 0xf5, 0x21, 0x00


	//----- nvinfo : EIATTR_KPARAM_INFO
	.align		4
.L_49:
        /*0028*/ 	.byte	0x04, 0x17
        /*002a*/ 	.short	(.L_51 - .L_50)
.L_50:
        /*002c*/ 	.word	0x00000000
        /*0030*/ 	.short	0x0003
        /*0032*/ 	.short	0x0018
        /*0034*/ 	.byte	0x00, 0xf5, 0x21, 0x00


	//----- nvinfo : EIATTR_KPARAM_INFO
	.align		4
.L_51:
        /*0038*/ 	.byte	0x04, 0x17
        /*003a*/ 	.short	(.L_53 - .L_52)
.L_52:
        /*003c*/ 	.word	0x00000000
        /*0040*/ 	.short	0x0002
        /*0042*/ 	.short	0x0010
        /*0044*/ 	.byte	0x00, 0xf5, 0x21, 0x00


	//----- nvinfo : EIATTR_KPARAM_INFO
	.align		4
.L_53:
        /*0048*/ 	.byte	0x04, 0x17
        /*004a*/ 	.short	(.L_55 - .L_54)
.L_54:
        /*004c*/ 	.word	0x00000000
        /*0050*/ 	.short	0x0001
        /*0052*/ 	.short	0x0008
        /*0054*/ 	.byte	0x00, 0xf0, 0x21, 0x00


	//----- nvinfo : EIATTR_KPARAM_INFO
	.align		4
.L_55:
        /*0058*/ 	.byte	0x04, 0x17
        /*005a*/ 	.short	(.L_57 - .L_56)
.L_56:
        /*005c*/ 	.word	0x00000000
        /*0060*/ 	.short	0x0000
        /*0062*/ 	.short	0x0000
        /*0064*/ 	.byte	0x00, 0xf0, 0x21, 0x00


	//----- nvinfo : EIATTR_SPARSE_MMA_MASK
	.align		4
.L_57:
        /*0068*/ 	.byte	0x03, 0x50
        /*006a*/ 	.short	0x0000


	//----- nvinfo : EIATTR_MAXREG_COUNT
	.align		4
        /*006c*/ 	.byte	0x03, 0x1b
        /*006e*/ 	.short	0x00ff


	//----- nvinfo : EIATTR_MERCURY_ISA_VERSION
	.align		4
        /*0070*/ 	.byte	0x03, 0x5f
        /*0072*/ 	.short	0x0101


	//----- nvinfo : EIATTR_VRC_CTA_INIT_COUNT
	.align		4
        /*0074*/ 	.byte	0x02, 0x4a
	.zero		1
	.zero		1


	//----- nvinfo : EIATTR_EXIT_INSTR_OFFSETS
	.align		4
        /*0078*/ 	.byte	0x04, 0x1c
        /*007a*/ 	.short	(.L_59 - .L_58)


	//   ....[0]....
.L_58:
        /*007c*/ 	.word	0x00000080


	//   ....[1]....
        /*0080*/ 	.word	0x00000440


	//----- nvinfo : EIATTR_CBANK_PARAM_SIZE
	.align		4
.L_59:
        /*0084*/ 	.byte	0x03, 0x19
        /*0086*/ 	.short	0x0030


	//----- nvinfo : EIATTR_PARAM_CBANK
	.align		4
        /*0088*/ 	.byte	0x04, 0x0a
        /*008a*/ 	.short	(.L_61 - .L_60)
	.align		4
.L_60:
        /*008c*/ 	.word	index@(.nv.constant0._Z25sparseAffineForwardKernelmmPKfS0_PK4FeatPf)
        /*0090*/ 	.short	0x0380
        /*0092*/ 	.short	0x0030


	//----- nvinfo : EIATTR_SW_WAR
	.align		4
.L_61:
        /*0094*/ 	.byte	0x04, 0x36
        /*0096*/ 	.short	(.L_63 - .L_62)
.L_62:
        /*0098*/ 	.word	0x00000008
.L_63:


//--------------------- .nv.info._Z32SingleSparseAffineBackwardKernelmmPfS_PK4FeatPKf --------------------------
	.section	.nv.info._Z32SingleSparseAffineBackwardKernelmmPfS_PK4FeatPKf,"",@"SHT_CUDA_INFO"
	.sectionflags	@""
	.align	4


	//----- nvinfo : EIATTR_CUDA_API_VERSION
	.align		4
        /*0000*/ 	.byte	0x04, 0x37
        /*0002*/ 	.short	(.L_65 - .L_64)
.L_64:
        /*0004*/ 	.word	0x00000082


	//----- nvinfo : EIATTR_KPARAM_INFO
	.align		4
.L_65:
        /*0008*/ 	.byte	0x04, 0x17
        /*000a*/ 	.short	(.L_67 - .L_66)
.L_66:
        /*000c*/ 	.word	0x00000000
        /*0010*/ 	.short	0x0005
        /*0012*/ 	.short	0x0028
        /*0014*/ 	.byte	0x00, 0xf5, 0x21, 0x00


	//----- nvinfo : EIATTR_KPARAM_INFO
	.align		4
.L_67:
        /*0018*/ 	.byte	0x04, 0x17
        /*001a*/ 	.short	(.L_69 - .L_68)
.L_68:
        /*001c*/ 	.word	0x00000000
        /*0020*/ 	.short	0x0004
        /*0022*/ 	.short	0x0020
        /*0024*/ 	.byte	0x00, 0xf5, 0x21, 0x00


	//----- nvinfo : EIATTR_KPARAM_INFO
	.align		4
.L_69:
        /*0028*/ 	.byte	0x04, 0x17
        /*002a*/ 	.short	(.L_71 - .L_70)
.L_70:
        /*002c*/ 	.word	0x00000000
        /*0030*/ 	.short	0x0003
        /*0032*/ 	.short	0x0018
        /*0034*/ 	.byte	0x00, 0xf5, 0x21, 0x00


	//----- nvinfo : EIATTR_KPARAM_INFO
	.align		4
.L_71:
        /*0038*/ 	.byte	0x04, 0x17
        /*003a*/ 	.short	(.L_73 - .L_72)
.L_72:
        /*003c*/ 	.word	0x00000000
        /*0040*/ 	.short	0x0002
        /*0042*/ 	.short	0x0010
        /*0044*/ 	.byte	0x00, 0xf5, 0x21, 0x00


	//----- nvinfo : EIATTR_KPARAM_INFO
	.align		4
.L_73:
        /*0048*/ 	.byte	0x04, 0x17
        /*004a*/ 	.short	(.L_75 - .L_74)
.L_74:
        /*004c*/ 	.word	0x00000000
        /*0050*/ 	.short	0x0001
        /*0052*/ 	.short	0x0008
        /*0054*/ 	.byte	0x00, 0xf0, 0x21, 0x00


	//----- nvinfo : EIATTR_KPARAM_INFO
	.align		4
.L_75:
        /*0058*/ 	.byte	0x04, 0x17
        /*005a*/ 	.short	(.L_77 - .L_76)
.L_76:
        /*005c*/ 	.word	0x00000000
        /*0060*/ 	.short	0x0000
        /*0062*/ 	.short	0x0000
        /*0064*/ 	.byte	0x00, 0xf0, 0x21, 0x00


	//----- nvinfo : EIATTR_SPARSE_MMA_MASK
	.align		4
.L_77:
        /*0068*/ 	.byte	0x03, 0x50
        /*006a*/ 	.short	0x0000


	//----- nvinfo : EIATTR_MAXREG_COUNT
	.align		4
        /*006c*/ 	.byte	0x03, 0x1b
        /*006e*/ 	.short	0x00ff


	//----- nvinfo : EIATTR_MERCURY_ISA_VERSION
	.align		4
        /*0070*/ 	.byte	0x03, 0x5f
        /*0072*/ 	.short	0x0101


	//----- nvinfo : EIATTR_VRC_CTA_INIT_COUNT
	.align		4
        /*0074*/ 	.byte	0x02, 0x4a
	.zero		1
	.zero		1


	//----- nvinfo : EIATTR_EXIT_INSTR_OFFSETS
	.align		4
        /*0078*/ 	.byte	0x04, 0x1c
        /*007a*/ 	.short	(.L_79 - .L_78)


	//   ....[0]....
.L_78:
        /*007c*/ 	.word	0x00000080


	//   ....[1]....
        /*0080*/ 	.word	0x00000190


	//   ....[2]....
        /*0084*/ 	.word	0x00000270


	//   ....[3]....
        /*0088*/ 	.word	0x00000340


	//----- nvinfo : EIATTR_CBANK_PARAM_SIZE
	.align		4
.L_79:
        /*008c*/ 	.byte	0x03, 0x19
        /*008e*/ 	.short	0x0030


	//----- nvinfo : EIATTR_PARAM_CBANK
	.align		4
        /*0090*/ 	.byte	0x04, 0x0a
        /*0092*/ 	.short	(.L_81 - .L_80)
	.align		4
.L_80:
        /*0094*/ 	.word	index@(.nv.constant0._Z32SingleSparseAffineBackwardKernelmmPfS_PK4FeatPKf)
        /*0098*/ 	.short	0x0380
        /*009a*/ 	.short	0x0030


	//----- nvinfo : EIATTR_SW_WAR
	.align		4
.L_81:
        /*009c*/ 	.byte	0x04, 0x36
        /*009e*/ 	.short	(.L_83 - .L_82)
.L_82:
        /*00a0*/ 	.word	0x00000008
.L_83:


//--------------------- .nv.info._Z31SingleSparseAffineForwardKernelmmPKfS0_PK4FeatPf --------------------------
	.section	.nv.info._Z31SingleSparseAffineForwardKernelmmPKfS0_PK4FeatPf,"",@"SHT_CUDA_INFO"
	.sectionflags	@""
	.align	4


	//----- nvinfo : EIATTR_CUDA_API_VERSION
	.align		4
        /*0000*/ 	.byte	0x04, 0x37
        /*0002*/ 	.short	(.L_85 - .L_84)
.L_84:
        /*0004*/ 	.word	0x00000082


	//----- nvinfo : EIATTR_KPARAM_INFO
	.align		4
.L_85:
        /*0008*/ 	.byte	0x04, 0x17
        /*000a*/ 	.short	(.L_87 - .L_86)
.L_86:
        /*000c*/ 	.word	0x00000000
        /*0010*/ 	.short	0x0005
        /*0012*/ 	.short	0x0028
        /*0014*/ 	.byte	0x00, 0xf5, 0x21, 0x00


	//----- nvinfo : EIATTR_KPARAM_INFO
	.align		4
.L_87:
        /*0018*/ 	.byte	0x04, 0x17
        /*001a*/ 	.short	(.L_89 - .L_88)
.L_88:
        /*001c*/ 	.word	0x00000000
        /*0020*/ 	.short	0x0004
        /*0022*/ 	.short	0x0020
        /*0024*/ 	.byte	0x00, 0xf5, 0x21, 0x00


	//----- nvinfo : EIATTR_KPARAM_INFO
	.align		4
.L_89:
        /*0028*/ 	.byte	0x04, 0x17
        /*002a*/ 	.short	(.L_91 - .L_90)
.L_90:
        /*002c*/ 	.word	0x00000000
        /*0030*/ 	.short	0x0003
        /*0032*/ 	.short	0x0018
        /*0034*/ 	.byte	0x00, 0xf5, 0x21, 0x00


	//----- nvinfo : EIATTR_KPARAM_INFO
	.align		4
.L_91:
        /*0038*/ 	.byte	0x04, 0x17
        /*003a*/ 	.short	(.L_93 - .L_92)
.L_92:
        /*003c*/ 	.word	0x00000000
        /*0040*/ 	.short	0x0002
        /*0042*/ 	.short	0x0010
        /*0044*/ 	.byte	0x00, 0xf5, 0x21, 0x00


	//----- nvinfo : EIATTR_KPARAM_INFO
	.align		4
.L_93:
        /*0048*/ 	.byte	0x04, 0x17
        /*004a*/ 	.short	(.L_95 - .L_94)
.L_94:
        /*004c*/ 	.word	0x00000000
        /*0050*/ 	.short	0x0001
        /*0052*/ 	.short	0x0008
        /*0054*/ 	.byte	0x00, 0xf0, 0x21, 0x00


	//----- nvinfo : EIATTR_KPARAM_INFO
	.align		4
.L_95:
        /*0058*/ 	.byte	0x04, 0x17
        /*005a*/ 	.short	(.L_97 - .L_96)
.L_96:
        /*005c*/ 	.word	0x00000000
        /*0060*/ 	.short	0x0000
        /*0062*/ 	.short	0x0000
        /*0064*/ 	.byte	0x00, 0xf0, 0x21, 0x00


	//----- nvinfo : EIATTR_SPARSE_MMA_MASK
	.align		4
.L_97:
        /*0068*/ 	.byte	0x03, 0x50
        /*006a*/ 	.short	0x0000


	//----- nvinfo : EIATTR_MAXREG_COUNT
	.align		4
        /*006c*/ 	.byte	0x03, 0x1b
        /*006e*/ 	.short	0x00ff


	//----- nvinfo : EIATTR_MERCURY_ISA_VERSION
	.align		4
        /*0070*/ 	.byte	0x03, 0x5f
        /*0072*/ 	.short	0x0101


	//----- nvinfo : EIATTR_VRC_CTA_INIT_COUNT
	.align		4
        /*0074*/ 	.byte	0x02, 0x4a
	.zero		1
	.zero		1


	//----- nvinfo : EIATTR_EXIT_INSTR_OFFSETS
	.align		4
        /*0078*/ 	.byte	0x04, 0x1c
        /*007a*/ 	.short	(.L_99 - .L_98)


	//   ....[0]....
.L_98:
        /*007c*/ 	.word	0x00000080


	//   ....[1]....
        /*0080*/ 	.word	0x00000350


	//----- nvinfo : EIATTR_CBANK_PARAM_SIZE
	.align		4
.L_99:
        /*0084*/ 	.byte	0x03, 0x19
        /*0086*/ 	.short	0x0030


	//----- nvinfo : EIATTR_PARAM_CBANK
	.align		4
        /*0088*/ 	.byte	0x04, 0x0a
        /*008a*/ 	.short	(.L_101 - .L_100)
	.align		4
.L_100:
        /*008c*/ 	.word	index@(.nv.constant0._Z31SingleSparseAffineForwardKernelmmPKfS0_PK4FeatPf)
        /*0090*/ 	.short	0x0380
        /*0092*/ 	.short	0x0030


	//----- nvinfo : EIATTR_SW_WAR
	.align		4
.L_101:
        /*0094*/ 	.byte	0x04, 0x36
        /*0096*/ 	.short	(.L_103 - .L_102)
.L_102:
        /*0098*/ 	.word	0x00000008
.L_103:


//--------------------- .nv.callgraph             --------------------------
	.section	.nv.callgraph,"",@"SHT_CUDA_CALLGRAPH"
	.align	4
	.sectionentsize	8
	.align		4
        /*0000*/ 	.word	0x00000000
	.align		4
        /*0004*/ 	.word	0xffffffff
	.align		4
        /*0008*/ 	.word	0x00000000
	.align		4
        /*000c*/ 	.word	0xfffffffe
	.align		4
        /*0010*/ 	.word	0x00000000
	.align		4
        /*0014*/ 	.word	0xfffffffd
	.align		4
        /*0018*/ 	.word	0x00000000
	.align		4
        /*001c*/ 	.word	0xfffffffc


//--------------------- .text._Z26sparseAffineBackwardKernelmmPfS_PK4FeatPKf --------------------------
	.section	.text._Z26sparseAffineBackwardKernelmmPfS_PK4FeatPKf,"ax",@progbits
	.align	128
        .global         _Z26sparseAffineBackwardKernelmmPfS_PK4FeatPKf
        .type           _Z26sparseAffineBackwardKernelmmPfS_PK4FeatPKf,@function
        .size           _Z26sparseAffineBackwardKernelmmPfS_PK4FeatPKf,(.L_x_10 - _Z26sparseAffineBackwardKernelmmPfS_PK4FeatPKf)
        .other          _Z26sparseAffineBackwardKernelmmPfS_PK4FeatPKf,@"STO_CUDA_ENTRY STV_DEFAULT"
_Z26sparseAffineBackwardKernelmmPfS_PK4FeatPKf:
.text._Z26sparseAffineBackwardKernelmmPfS_PK4FeatPKf:
[----:B------:R-:W-:Y:S01]  /*0000*/  LDC R1, c[0x0][0x37c] ;  /* 0x0000df00ff017b82 */ /* 0x000fe20000000800 */
[----:B------:R-:W0:Y:S07]  /*0010*/  S2R R3, SR_TID.X ;  /* 0x0000000000037919 */ /* 0x000e2e0000002100 */
[----:B------:R-:W0:Y:S08]  /*0020*/  S2UR UR4, SR_CTAID.X ;  /* 0x00000000000479c3 */ /* 0x000e300000002500 */
[----:B------:R-:W0:Y:S08]  /*0030*/  LDC R0, c[0x0][0x360] ;  /* 0x0000d800ff007b82 */ /* 0x000e300000000800 */
[----:B------:R-:W1:Y:S01]  /*0040*/  LDC.64 R6, c[0x0][0x388] ;  /* 0x0000e200ff067b82 */ /* 0x000e620000000a00 */
[----:B0-----:R-:W-:-:S05]  /*0050*/  IMAD R0, R0, UR4, R3 ;  /* 0x0000000400007c24 */ /* 0x001fca000f8e0203 */
[----:B-1----:R-:W-:-:S04]  /*0060*/  ISETP.GE.U32.AND P0, PT, R0, R6, PT ;  /* 0x000000060000720c */ /* 0x002fc80003f06070 */
[----:B------:R-:W-:-:S13]  /*0070*/  ISETP.GE.U32.AND.EX P0, PT, RZ, R7, PT, P0 ;  /* 0x00000007ff00720c */ /* 0x000fda0003f06100 */
[----:B------:R-:W-:Y:S05]  /*0080*/  @P0 EXIT ;  /* 0x000000000000094d */ /* 0x000fea0003800000 */
[----:B------:R-:W0:Y:S01]  /*0090*/  S2UR UR10, SR_CTAID.Y ;  /* 0x00000000000a79c3 */ /* 0x000e220000002600 */
[----:B------:R-:W1:Y:S01]  /*00a0*/  LDCU.64 UR4, c[0x0][0x3a8] ;  /* 0x00007500ff0477ac */ /* 0x000e620008000a00 */
[----:B------:R-:W2:Y:S01]  /*00b0*/  LDCU.64 UR8, c[0x0][0x358] ;  /* 0x00006b00ff0877ac */ /* 0x000ea20008000a00 */
[----:B0-----:R-:W-:-:S04]  /*00c0*/  IMAD.WIDE.U32 R2, R6, UR10, RZ ;  /* 0x0000000a06027c25 */ /* 0x001fc8000f8e00ff */
[----:B------:R-:W-:Y:S01]  /*00d0*/  IMAD R5, R7, UR10, R3 ;  /* 0x0000000a07057c24 */ /* 0x000fe2000f8e0203 */
[----:B------:R-:W-:-:S04]  /*00e0*/  LEA R3, P0, R2, R0, 0x1 ;  /* 0x0000000002037211 */ /* 0x000fc800078008ff */
[----:B------:R-:W-:Y:S02]  /*00f0*/  LEA.HI.X R4, R2, RZ, R5, 0x1, P0 ;  /* 0x000000ff02047211 */ /* 0x000fe400000f0c05 */
[----:B-1----:R-:W-:-:S04]  /*0100*/  LEA R2, P0, R3, UR4, 0x2 ;  /* 0x0000000403027c11 */ /* 0x002fc8000f8010ff */
[----:B------:R-:W-:Y:S01]  /*0110*/  LEA.HI.X R3, R3, UR5, R4, 0x2, P0 ;  /* 0x0000000503037c11 */ /* 0x000fe200080f1404 */
[----:B------:R-:W0:Y:S01]  /*0120*/  LDCU.64 UR4, c[0x0][0x398] ;  /* 0x00007300ff0477ac */ /* 0x000e220008000a00 */
[----:B------:R-:W-:-:S03]  /*0130*/  LEA R4, P0, R6, R2, 0x2 ;  /* 0x0000000206047211 */ /* 0x000fc600078010ff */
[----:B--2---:R-:W2:Y:S01]  /*0140*/  LDG.E R13, desc[UR8][R2.64] ;  /* 0x00000008020d7981 */ /* 0x004ea2000c1e1900 */
[----:B------:R-:W-:-:S05]  /*0150*/  LEA.HI.X R5, R6, R3, R7, 0x2, P0 ;  /* 0x0000000306057211 */ /* 0x000fca00000f1407 */
[----:B------:R-:W2:Y:S01]  /*0160*/  LDG.E R12, desc[UR8][R4.64] ;  /* 0x00000008040c7981 */ /* 0x000ea2000c1e1900 */
[----:B0-----:R-:W-:-:S04]  /*0170*/  LEA R6, P0, R0, UR4, 0x2 ;  /* 0x0000000400067c11 */ /* 0x001fc8000f8010ff */
[----:B------:R-:W-:Y:S01]  /*0180*/  LEA.HI.X R7, R0, UR5, RZ, 0x2, P0 ;  /* 0x0000000500077c11 */ /* 0x000fe200080f14ff */
[----:B------:R-:W0:Y:S02]  /*0190*/  LDCU.64 UR4, c[0x0][0x380] ;  /* 0x00007000ff0477ac */ /* 0x000e240008000a00 */
[----:B0-----:R-:W-:-:S04]  /*01a0*/  ISETP.NE.U32.AND P0, PT, RZ, UR4, PT ;  /* 0x00000004ff007c0c */ /* 0x001fc8000bf05070 */
[----:B------:R-:W-:Y:S01]  /*01b0*/  ISETP.NE.AND.EX P0, PT, RZ, UR5, PT, P0 ;  /* 0x00000005ff007c0c */ /* 0x000fe2000bf05300 */
[----:B--2---:R-:W-:-:S05]  /*01c0*/  FADD R9, R13, R12 ;  /* 0x0000000c0d097221 */ /* 0x004fca0000000000 */
[----:B------:R0:W-:Y:S07]  /*01d0*/  REDG.E.ADD.F32.FTZ.RN.STRONG.GPU desc[UR8][R6.64], R9 ;  /* 0x00000009060079a6 */ /* 0x0001ee000c12f308 */
[----:B------:R-:W-:Y:S05]  /*01e0*/  @!P0 EXIT ;  /* 0x000000000000894d */ /* 0x000fea0003800000 */
[----:B------:R-:W1:Y:S01]  /*01f0*/  LDCU.64 UR16, c[0x0][0x380] ;  /* 0x00007000ff1077ac */ /* 0x000e620008000a00 */
[----:B------:R-:W2:Y:S01]  /*0200*/  LDCU.64 UR18, c[0x0][0x388] ;  /* 0x00007100ff1277ac */ /* 0x000ea20008000a00 */
[----:B------:R-:W3:Y:S01]  /*0210*/  LDCU.64 UR12, c[0x0][0x3a0] ;  /* 0x00007400ff0c77ac */ /* 0x000ee20008000a00 */
[----:B------:R-:W4:Y:S01]  /*0220*/  LDCU.64 UR14, c[0x0][0x390] ;  /* 0x00007200ff0e77ac */ /* 0x000f220008000a00 */
[----:B------:R-:W-:Y:S01]  /*0230*/  UMOV UR4, URZ ;  /* 0x000000ff00047c82 */ /* 0x000fe20008000000 */
[----:B------:R-:W-:-:S05]  /*0240*/  UMOV UR5, URZ ;  /* 0x000000ff00057c82 */ /* 0x000fca0008000000 */
.L_x_0:
[----:B-1----:R-:W-:-:S04]  /*0250*/  UIMAD.WIDE.U32 UR6, UR10, UR16, UR4 ;  /* 0x000000100a0672a5 */ /* 0x002fc8000f8e0004 */
[----:B------:R-:W-:Y:S02]  /*0260*/  UIMAD UR7, UR10, UR17, UR7 ;  /* 0x000000110a0772a4 */ /* 0x000fe4000f8e0207 */
[----:B---3--:R-:W-:-:S04]  /*0270*/  ULEA UR11, UP0, UR6, UR12, 0x2 ;  /* 0x0000000c060b7291 */ /* 0x008fc8000f8010ff */
[----:B------:R-:W-:Y:S02]  /*0280*/  ULEA.HI.X UR7, UR6, UR13, UR7, 0x2, UP0 ;  /* 0x0000000d06077291 */ /* 0x000fe400080f1407 */
[----:B------:R-:W-:-:S04]  /*0290*/  IMAD.U32 R10, RZ, RZ, UR11 ;  /* 0x0000000bff0a7e24 */ /* 0x000fc8000f8e00ff */
[----:B------:R-:W-:-:S05]  /*02a0*/  IMAD.U32 R11, RZ, RZ, UR7 ;  /* 0x00000007ff0b7e24 */ /* 0x000fca000f8e00ff */
[----:B0-----:R-:W3:Y:S02]  /*02b0*/  LDG.E.U16 R7, desc[UR8][R10.64] ;  /* 0x000000080a077981 */ /* 0x001ee4000c1e1500 */
[----:B---3--:R-:W-:-:S04]  /*02c0*/  PRMT R2, R7, 0x9910, RZ ;  /* 0x0000991007027816 */ /* 0x008fc800000000ff */
[----:B------:R-:W-:-:S13]  /*02d0*/  ISETP.NE.AND P0, PT, R2, -0x1, PT ;  /* 0xffffffff0200780c */ /* 0x000fda0003f05270 */
[----:B--2-4-:R-:W-:Y:S05]  /*02e0*/  @!P0 EXIT ;  /* 0x000000000000894d */ /* 0x014fea0003800000 */
[----:B------:R-:W2:Y:S01]  /*02f0*/  LDG.E.U16 R11, desc[UR8][R10.64+0x2] ;  /* 0x000002080a0b7981 */ /* 0x000ea2000c1e1500 */
[----:B------:R-:W-:Y:S02]  /*0300*/  IMAD.MOV.U32 R4, RZ, RZ, R0 ;  /* 0x000000ffff047224 */ /* 0x000fe400078e0000 */
[----:B------:R-:W-:Y:S02]  /*0310*/  IMAD.MOV.U32 R5, RZ, RZ, RZ ;  /* 0x000000ffff057224 */ /* 0x000fe400078e00ff */
[----:B------:R-:W-:-:S04]  /*0320*/  IMAD.WIDE.U32 R2, R7, UR18, R4 ;  /* 0x0000001207027c25 */ /* 0x000fc8000f8e0004 */
[----:B------:R-:W-:Y:S01]  /*0330*/  IMAD R7, R7, UR19, R3 ;  /* 0x0000001307077c24 */ /* 0x000fe2000f8e0203 */
[----:B------:R-:W-:-:S04]  /*0340*/  LEA R6, P0, R2, UR14, 0x2 ;  /* 0x0000000e02067c11 */ /* 0x000fc8000f8010ff */
[----:B------:R-:W-:-:S05]  /*0350*/  LEA.HI.X R7, R2, UR15, R7, 0x2, P0 ;  /* 0x0000000f02077c11 */ /* 0x000fca00080f1407 */
[----:B------:R0:W-:Y:S01]  /*0360*/  REDG.E.ADD.F32.FTZ.RN.STRONG.GPU desc[UR8][R6.64], R13 ;  /* 0x0000000d060079a6 */ /* 0x0001e2000c12f308 */
[----:B--2---:R-:W-:-:S04]  /*0370*/  IMAD.WIDE.U32 R4, R11, UR18, R4 ;  /* 0x000000120b047c25 */ /* 0x004fc8000f8e0004 */
[----:B------:R-:W-:Y:S01]  /*0380*/  IMAD R3, R11, UR19, R5 ;  /* 0x000000130b037c24 */ /* 0x000fe2000f8e0205 */
[----:B------:R-:W-:-:S04]  /*0390*/  LEA R8, P1, R4, UR14, 0x2 ;  /* 0x0000000e04087c11 */ /* 0x000fc8000f8210ff */
[----:B------:R-:W-:-:S05]  /*03a0*/  LEA.HI.X R9, R4, UR15, R3, 0x2, P1 ;  /* 0x0000000f04097c11 */ /* 0x000fca00088f1403 */
[----:B------:R0:W-:Y:S01]  /*03b0*/  REDG.E.ADD.F32.FTZ.RN.STRONG.GPU desc[UR8][R8.64], R12 ;  /* 0x0000000c080079a6 */ /* 0x0001e2000c12f308 */
[----:B------:R-:W-:-:S04]  /*03c0*/  UIADD3 UR4, UP0, UPT, UR4, 0x1, URZ ;  /* 0x0000000104047890 */ /* 0x000fc8000ff1e0ff */
[----:B------:R-:W-:Y:S02]  /*03d0*/  UIADD3.X UR5, UPT, UPT, URZ, UR5, URZ, UP0, !UPT ;  /* 0x00000005ff057290 */ /* 0x000fe400087fe4ff */
[----:B------:R-:W-:-:S04]  /*03e0*/  UISETP.NE.U32.AND UP0, UPT, UR4, UR16, UPT ;  /* 0x000000100400728c */ /* 0x000fc8000bf05070 */
[----:B------:R-:W-:-:S09]  /*03f0*/  UISETP.NE.AND.EX UP0, UPT, UR5, UR17, UPT, UP0 ;  /* 0x000000110500728c */ /* 0x000fd2000bf05300 */
[----:B0-----:R-:W-:Y:S05]  /*0400*/  BRA.U UP0, `(.L_x_0) ;  /* 0xfffffffd00907547 */ /* 0x001fea000b83ffff */
[----:B------:R-:W-:Y:S05]  /*0410*/  EXIT ;  /* 0x000000000000794d */ /* 0x000fea0003800000 */
.L_x_1:
[----:B------:R-:W-:-:S00]  /*0420*/  BRA `(.L_x_1) ;  /* 0xfffffffc00fc7947 */ /* 0x000fc0000383ffff */
[----:B------:R-:W-:-:S00]  /*0430*/  NOP ;  /* 0x0000000000007918 */ /* 0x000fc00000000000 */
        /* <DEDUP_REMOVED lines=12> */
.L_x_10:


//--------------------- .text._Z25sparseAffineForwardKernelmmPKfS0_PK4FeatPf --------------------------
	.section	.text._Z25sparseAffineForwardKernelmmPKfS0_PK4FeatPf,"ax",@progbits
	.align	128
        .global         _Z25sparseAffineForwardKernelmmPKfS0_PK4FeatPf
        .type           _Z25sparseAffineForwardKernelmmPKfS0_PK4FeatPf,@function
        .size           _Z25sparseAffineForwardKernelmmPKfS0_PK4FeatPf,(.L_x_11 - _Z25sparseAffineForwardKernelmmPKfS0_PK4FeatPf)
        .other          _Z25sparseAffineForwardKernelmmPKfS0_PK4FeatPf,@"STO_CUDA_ENTRY STV_DEFAULT"
_Z25sparseAffineForwardKernelmmPKfS0_PK4FeatPf:
.text._Z25sparseAffineForwardKernelmmPKfS0_PK4FeatPf:
[----:B------:R-:W-:Y:S01]  /*0000*/  LDC R1, c[0x0][0x37c] ;  /* 0x0000df00ff017b82 */ /* 0x000fe20000000800 */
[----:B------:R-:W0:Y:S07]  /*0010*/  S2R R3, SR_TID.X ;  /* 0x0000000000037919 */ /* 0x000e2e0000002100 */
[----:B------:R-:W0:Y:S01]  /*0020*/  S2UR UR4, SR_CTAID.X ;  /* 0x00000000000479c3 */ /* 0x000e220000002500 */
[----:B------:R-:W1:Y:S07]  /*0030*/  LDCU.64 UR6, c[0x0][0x388] ;  /* 0x00007100ff0677ac */ /* 0x000e6e0008000a00 */
[----:B------:R-:W0:Y:S02]  /*0040*/  LDC R4, c[0x0][0x360] ;  /* 0x0000d800ff047b82 */ /* 0x000e240000000800 */
[----:B0-----:R-:W-:-:S05]  /*0050*/  IMAD R4, R4, UR4, R3 ;  /* 0x0000000404047c24 */ /* 0x001fca000f8e0203 */
[----:B-1----:R-:W-:-:S04]  /*0060*/  ISETP.GE.U32.AND P0, PT, R4, UR6, PT ;  /* 0x0000000604007c0c */ /* 0x002fc8000bf06070 */
[----:B------:R-:W-:-:S13]  /*0070*/  ISETP.GE.U32.AND.EX P0, PT, RZ, UR7, PT, P0 ;  /* 0x00000007ff007c0c */ /* 0x000fda000bf06100 */
[----:B------:R-:W-:Y:S05]  /*0080*/  @P0 EXIT ;  /* 0x000000000000094d */ /* 0x000fea0003800000 */
[----:B------:R-:W0:Y:S01]  /*0090*/  LDCU.64 UR4, c[0x0][0x398] ;  /* 0x00007300ff0477ac */ /* 0x000e220008000a00 */
[----:B------:R-:W1:Y:S01]  /*00a0*/  LDCU.64 UR8, c[0x0][0x358] ;  /* 0x00006b00ff0877ac */ /* 0x000e620008000a00 */
[----:B0-----:R-:W-:-:S04]  /*00b0*/  LEA R6, P0, R4, UR4, 0x2 ;  /* 0x0000000404067c11 */ /* 0x001fc8000f8010ff */
[----:B------:R-:W-:Y:S01]  /*00c0*/  LEA.HI.X R7, R4, UR5, RZ, 0x2, P0 ;  /* 0x0000000504077c11 */ /* 0x000fe200080f14ff */
[----:B------:R-:W0:Y:S04]  /*00d0*/  LDCU.64 UR4, c[0x0][0x380] ;  /* 0x00007000ff0477ac */ /* 0x000e280008000a00 */
[----:B-1----:R-:W2:Y:S01]  /*00e0*/  LDG.E R0, desc[UR8][R6.64] ;  /* 0x0000000806007981 */ /* 0x002ea2000c1e1900 */
[----:B------:R-:W1:Y:S01]  /*00f0*/  S2UR UR10, SR_CTAID.Y ;  /* 0x00000000000a79c3 */ /* 0x000e620000002600 */
[----:B0-----:R-:W-:-:S04]  /*0100*/  UISETP.NE.U32.AND UP0, UPT, UR4, URZ, UPT ;  /* 0x000000ff0400728c */ /* 0x001fc8000bf05070 */
[----:B------:R-:W-:Y:S01]  /*0110*/  UISETP.NE.AND.EX UP0, UPT, UR5, URZ, UPT, UP0 ;  /* 0x000000ff0500728c */ /* 0x000fe2000bf05300 */
[----:B--2---:R-:W-:-:S08]  /*0120*/  IMAD.MOV.U32 R2, RZ, RZ, R0 ;  /* 0x000000ffff027224 */ /* 0x004fd000078e0000 */
[----:B-1----:R-:W-:Y:S05]  /*0130*/  BRA.U !UP0, `(.L_x_2) ;  /* 0x0000000108907547 */ /* 0x002fea000b800000 */
[----:B------:R-:W-:Y:S01]  /*0140*/  IMAD.MOV.U32 R2, RZ, RZ, R0 ;  /* 0x000000ffff027224 */ /* 0x000fe200078e0000 */
[----:B------:R-:W0:Y:S01]  /*0150*/  LDCU.64 UR18, c[0x0][0x388] ;  /* 0x00007100ff1277ac */ /* 0x000e220008000a00 */
[----:B------:R-:W1:Y:S01]  /*0160*/  LDCU.64 UR16, c[0x0][0x380] ;  /* 0x00007000ff1077ac */ /* 0x000e620008000a00 */
[----:B------:R-:W2:Y:S01]  /*0170*/  LDCU.64 UR12, c[0x0][0x3a0] ;  /* 0x00007400ff0c77ac */ /* 0x000ea20008000a00 */
[----:B------:R-:W3:Y:S01]  /*0180*/  LDCU.64 UR14, c[0x0][0x390] ;  /* 0x00007200ff0e77ac */ /* 0x000ee20008000a00 */
[----:B------:R-:W-:Y:S01]  /*0190*/  UMOV UR4, URZ ;  /* 0x000000ff00047c82 */ /* 0x000fe20008000000 */
[----:B------:R-:W-:-:S05]  /*01a0*/  UMOV UR5, URZ ;  /* 0x000000ff00057c82 */ /* 0x000fca0008000000 */
.L_x_3:
[----:B-1----:R-:W-:-:S04]  /*01b0*/  UIMAD.WIDE.U32 UR6, UR10, UR16, UR4 ;  /* 0x000000100a0672a5 */ /* 0x002fc8000f8e0004 */
[----:B------:R-:W-:Y:S02]  /*01c0*/  UIMAD UR7, UR10, UR17, UR7 ;  /* 0x000000110a0772a4 */ /* 0x000fe4000f8e0207 */
[----:B--2---:R-:W-:-:S04]  /*01d0*/  ULEA UR11, UP0, UR6, UR12, 0x2 ;  /* 0x0000000c060b7291 */ /* 0x004fc8000f8010ff */
[----:B------:R-:W-:Y:S02]  /*01e0*/  ULEA.HI.X UR7, UR6, UR13, UR7, 0x2, UP0 ;  /* 0x0000000d06077291 */ /* 0x000fe400080f1407 */
[----:B------:R-:W-:-:S04]  /*01f0*/  IMAD.U32 R14, RZ, RZ, UR11 ;  /* 0x0000000bff0e7e24 */ /* 0x000fc8000f8e00ff */
[----:B------:R-:W-:-:S05]  /*0200*/  IMAD.U32 R15, RZ, RZ, UR7 ;  /* 0x00000007ff0f7e24 */ /* 0x000fca000f8e00ff */
[----:B------:R-:W2:Y:S02]  /*0210*/  LDG.E.U16 R11, desc[UR8][R14.64] ;  /* 0x000000080e0b7981 */ /* 0x000ea4000c1e1500 */
[----:B--2---:R-:W-:-:S04]  /*0220*/  PRMT R3, R11, 0x9910, RZ ;  /* 0x000099100b037816 */ /* 0x004fc800000000ff */
[----:B------:R-:W-:-:S13]  /*0230*/  ISETP.NE.AND P0, PT, R3, -0x1, PT ;  /* 0xffffffff0300780c */ /* 0x000fda0003f05270 */
[----:B------:R-:W-:Y:S05]  /*0240*/  @!P0 BRA `(.L_x_2) ;  /* 0x00000000004c8947 */ /* 0x000fea0003800000 */
[----:B------:R-:W2:Y:S01]  /*0250*/  LDG.E.U16 R15, desc[UR8][R14.64+0x2] ;  /* 0x000002080e0f7981 */ /* 0x000ea2000c1e1500 */
[----:B------:R-:W-:Y:S02]  /*0260*/  IMAD.MOV.U32 R5, RZ, RZ, RZ ;  /* 0x000000ffff057224 */ /* 0x000fe400078e00ff */
[----:B0-----:R-:W-:-:S03]  /*0270*/  IMAD.WIDE.U32 R6, R11, UR18, R4 ;  /* 0x000000120b067c25 */ /* 0x001fc6000f8e0004 */
[----:B---3--:R-:W-:Y:S01]  /*0280*/  LEA R10, P0, R6, UR14, 0x2 ;  /* 0x0000000e060a7c11 */ /* 0x008fe2000f8010ff */
[----:B--2---:R-:W-:-:S04]  /*0290*/  IMAD.WIDE.U32 R8, R15, UR18, R4 ;  /* 0x000000120f087c25 */ /* 0x004fc8000f8e0004 */
[----:B------:R-:W-:Y:S01]  /*02a0*/  IMAD R5, R11, UR19, R7 ;  /* 0x000000130b057c24 */ /* 0x000fe2000f8e0207 */
[----:B------:R-:W-:Y:S01]  /*02b0*/  LEA R12, P1, R8, UR14, 0x2 ;  /* 0x0000000e080c7c11 */ /* 0x000fe2000f8210ff */
[----:B------:R-:W-:-:S03]  /*02c0*/  IMAD R3, R15, UR19, R9 ;  /* 0x000000130f037c24 */ /* 0x000fc6000f8e0209 */
[----:B------:R-:W-:Y:S02]  /*02d0*/  LEA.HI.X R11, R6, UR15, R5, 0x2, P0 ;  /* 0x0000000f060b7c11 */ /* 0x000fe400080f1405 */
[----:B------:R-:W-:-:S04]  /*02e0*/  LEA.HI.X R13, R8, UR15, R3, 0x2, P1 ;  /* 0x0000000f080d7c11 */ /* 0x000fc800088f1403 */
[----:B------:R-:W2:Y:S04]  /*02f0*/  LDG.E R11, desc[UR8][R10.64] ;  /* 0x000000080a0b7981 */ /* 0x000ea8000c1e1900 */
[----:B------:R-:W3:Y:S01]  /*0300*/  LDG.E R13, desc[UR8][R12.64] ;  /* 0x000000080c0d7981 */ /* 0x000ee2000c1e1900 */
[----:B------:R-:W-:-:S04]  /*0310*/  UIADD3 UR4, UP0, UPT, UR4, 0x1, URZ ;  /* 0x0000000104047890 */ /* 0x000fc8000ff1e0ff */
[----:B------:R-:W-:Y:S02]  /*0320*/  UIADD3.X UR5, UPT, UPT, URZ, UR5, URZ, UP0, !UPT ;  /* 0x00000005ff057290 */ /* 0x000fe400087fe4ff */
[----:B------:R-:W-:-:S04]  /*0330*/  UISETP.NE.U32.AND UP0, UPT, UR4, UR16, UPT ;  /* 0x000000100400728c */ /* 0x000fc8000bf05070 */
[----:B------:R-:W-:Y:S01]  /*0340*/  UISETP.NE.AND.EX UP0, UPT, UR5, UR17, UPT, UP0 ;  /* 0x000000110500728c */ /* 0x000fe2000bf05300 */
[----:B--2---:R-:W-:Y:S01]  /*0350*/  FADD R0, R0, R11 ;  /* 0x0000000b00007221 */ /* 0x004fe20000000000 */
[----:B---3--:R-:W-:-:S07]  /*0360*/  FADD R2, R2, R13 ;  /* 0x0000000d02027221 */ /* 0x008fce0000000000 */
[----:B------:R-:W-:Y:S05]  /*0370*/  BRA.U UP0, `(.L_x_3) ;  /* 0xfffffffd008c7547 */ /* 0x000fea000b83ffff */
.L_x_2:
[----:B------:R-:W1:Y:S01]  /*0380*/  LDC.64 R8, c[0x0][0x388] ;  /* 0x0000e200ff087b82 */ /* 0x000e620000000a00 */
[----:B------:R-:W2:Y:S01]  /*0390*/  LDCU.64 UR4, c[0x0][0x3a8] ;  /* 0x00007500ff0477ac */ /* 0x000ea20008000a00 */
[----:B-1----:R-:W-:-:S04]  /*03a0*/  IMAD.WIDE.U32 R6, R8, UR10, RZ ;  /* 0x0000000a08067c25 */ /* 0x002fc8000f8e00ff */
[----:B------:R-:W-:Y:S01]  /*03b0*/  IMAD R5, R9, UR10, R7 ;  /* 0x0000000a09057c24 */ /* 0x000fe2000f8e0207 */
[----:B------:R-:W-:-:S04]  /*03c0*/  LEA R3, P0, R6, R4, 0x1 ;  /* 0x0000000406037211 */ /* 0x000fc800078008ff */
[----:B------:R-:W-:Y:S02]  /*03d0*/  LEA.HI.X R6, R6, RZ, R5, 0x1, P0 ;  /* 0x000000ff06067211 */ /* 0x000fe400000f0c05 */
[----:B--2---:R-:W-:-:S04]  /*03e0*/  LEA R4, P0, R3, UR4, 0x2 ;  /* 0x0000000403047c11 */ /* 0x004fc8000f8010ff */
[----:B------:R-:W-:Y:S02]  /*03f0*/  LEA.HI.X R5, R3, UR5, R6, 0x2, P0 ;  /* 0x0000000503057c11 */ /* 0x000fe400080f1406 */
[----:B------:R-:W-:-:S03]  /*0400*/  LEA R6, P0, R8, R4, 0x2 ;  /* 0x0000000408067211 */ /* 0x000fc600078010ff */
[----:B------:R-:W-:Y:S01]  /*0410*/  STG.E desc[UR8][R4.64], R0 ;  /* 0x0000000004007986 */ /* 0x000fe2000c101908 */
[----:B------:R-:W-:-:S05]  /*0420*/  LEA.HI.X R7, R8, R5, R9, 0x2, P0 ;  /* 0x0000000508077211 */ /* 0x000fca00000f1409 */
[----:B------:R-:W-:Y:S01]  /*0430*/  STG.E desc[UR8][R6.64], R2 ;  /* 0x0000000206007986 */ /* 0x000fe2000c101908 */
[----:B0--3--:R-:W-:Y:S05]  /*0440*/  EXIT ;  /* 0x000000000000794d */ /* 0x009fea0003800000 */
.L_x_4:
        /* <DEDUP_REMOVED lines=11> */
.L_x_11:


//--------------------- .text._Z32SingleSparseAffineBackwardKernelmmPfS_PK4FeatPKf --------------------------
	.section	.text._Z32SingleSparseAffineBackwardKernelmmPfS_PK4FeatPKf,"ax",@progbits
	.align	128
        .global         _Z32SingleSparseAffineBackwardKernelmmPfS_PK4FeatPKf
        .type           _Z32SingleSparseAffineBackwardKernelmmPfS_PK4FeatPKf,@function
        .size           _Z32SingleSparseAffineBackwardKernelmmPfS_PK4FeatPKf,(.L_x_12 - _Z32SingleSparseAffineBackwardKernelmmPfS_PK4FeatPKf)
        .other          _Z32SingleSparseAffineBackwardKernelmmPfS_PK4FeatPKf,@"STO_CUDA_ENTRY STV_DEFAULT"
_Z32SingleSparseAffineBackwardKernelmmPfS_PK4FeatPKf:
.text._Z32SingleSparseAffineBackwardKernelmmPfS_PK4FeatPKf:
        /* <DEDUP_REMOVED lines=9> */
[----:B------:R-:W0:Y:S01]  /*0090*/  S2R R5, SR_CTAID.Y ;  /* 0x0000000000057919 */ /* 0x000e220000002600 */
[----:B------:R-:W1:Y:S01]  /*00a0*/  LDCU.64 UR4, c[0x0][0x3a8] ;  /* 0x00007500ff0477ac */ /* 0x000e620008000a00 */
[----:B------:R-:W-:Y:S01]  /*00b0*/  IMAD.MOV.U32 R3, RZ, RZ, RZ ;  /* 0x000000ffff037224 */ /* 0x000fe200078e00ff */
[----:B------:R-:W2:Y:S01]  /*00c0*/  LDCU.64 UR6, c[0x0][0x358] ;  /* 0x00006b00ff0677ac */ /* 0x000ea20008000a00 */
[----:B0-----:R-:W-:-:S04]  /*00d0*/  IMAD.WIDE.U32 R6, R5, UR8, R2 ;  /* 0x0000000805067c25 */ /* 0x001fc8000f8e0002 */
[----:B------:R-:W-:Y:S01]  /*00e0*/  IMAD R7, R5, UR9, R7 ;  /* 0x0000000905077c24 */ /* 0x000fe2000f8e0207 */
[----:B-1----:R-:W-:-:S04]  /*00f0*/  LEA R8, P0, R6, UR4, 0x2 ;  /* 0x0000000406087c11 */ /* 0x002fc8000f8010ff */
[----:B------:R-:W-:Y:S01]  /*0100*/  LEA.HI.X R9, R6, UR5, R7, 0x2, P0 ;  /* 0x0000000506097c11 */ /* 0x000fe200080f1407 */
[----:B------:R-:W0:Y:S04]  /*0110*/  LDCU.64 UR4, c[0x0][0x398] ;  /* 0x00007300ff0477ac */ /* 0x000e280008000a00 */
[----:B--2---:R-:W2:Y:S01]  /*0120*/  LDG.E R15, desc[UR6][R8.64] ;  /* 0x00000006080f7981 */ /* 0x004ea2000c1e1900 */
[----:B0-----:R-:W-:-:S04]  /*0130*/  LEA R6, P0, R2, UR4, 0x2 ;  /* 0x0000000402067c11 */ /* 0x001fc8000f8010ff */
[----:B------:R-:W-:Y:S01]  /*0140*/  LEA.HI.X R7, R2, UR5, RZ, 0x2, P0 ;  /* 0x0000000502077c11 */ /* 0x000fe200080f14ff */
[----:B------:R-:W0:Y:S02]  /*0150*/  LDCU.64 UR4, c[0x0][0x380] ;  /* 0x00007000ff0477ac */ /* 0x000e240008000a00 */
[----:B0-----:R-:W-:-:S04]  /*0160*/  ISETP.NE.U32.AND P0, PT, RZ, UR4, PT ;  /* 0x00000004ff007c0c */ /* 0x001fc8000bf05070 */
[----:B------:R-:W-:Y:S01]  /*0170*/  ISETP.NE.AND.EX P0, PT, RZ, UR5, PT, P0 ;  /* 0x00000005ff007c0c */ /* 0x000fe2000bf05300 */
[----:B--2---:R0:W-:-:S12]  /*0180*/  REDG.E.ADD.F32.FTZ.RN.STRONG.GPU desc[UR6][R6.64], R15 ;  /* 0x0000000f060079a6 */ /* 0x0041d8000c12f306 */
[----:B------:R-:W-:Y:S05]  /*0190*/  @!P0 EXIT ;  /* 0x000000000000894d */ /* 0x000fea0003800000 */
[----:B0-----:R-:W0:Y:S01]  /*01a0*/  LDC.64 R6, c[0x0][0x380] ;  /* 0x0000e000ff067b82 */ /* 0x001e220000000a00 */
[----:B------:R-:W1:Y:S01]  /*01b0*/  LDCU.64 UR10, c[0x0][0x388] ;  /* 0x00007100ff0a77ac */ /* 0x000e620008000a00 */
[----:B------:R-:W2:Y:S06]  /*01c0*/  LDCU.64 UR8, c[0x0][0x390] ;  /* 0x00007200ff0877ac */ /* 0x000eac0008000a00 */
[----:B------:R-:W3:Y:S01]  /*01d0*/  LDC.64 R8, c[0x0][0x3a0] ;  /* 0x0000e800ff087b82 */ /* 0x000ee20000000a00 */
[----:B------:R-:W-:Y:S01]  /*01e0*/  UMOV UR4, URZ ;  /* 0x000000ff00047c82 */ /* 0x000fe20008000000 */
[----:B------:R-:W-:-:S05]  /*01f0*/  UMOV UR5, URZ ;  /* 0x000000ff00057c82 */ /* 0x000fca0008000000 */
.L_x_5:
[----:B0-----:R-:W-:-:S04]  /*0200*/  IMAD.WIDE.U32 R10, R5, R6, UR4 ;  /* 0x00000004050a7e25 */ /* 0x001fc8000f8e0006 */
[----:B------:R-:W-:Y:S01]  /*0210*/  IMAD R0, R5, R7, R11 ;  /* 0x0000000705007224 */ /* 0x000fe200078e020b */
[----:B---3--:R-:W-:-:S04]  /*0220*/  LEA R12, P0, R10, R8, 0x2 ;  /* 0x000000080a0c7211 */ /* 0x008fc800078010ff */
[----:B------:R-:W-:-:S06]  /*0230*/  LEA.HI.X R13, R10, R9, R0, 0x2, P0 ;  /* 0x000000090a0d7211 */ /* 0x000fcc00000f1400 */
[----:B------:R-:W3:Y:S02]  /*0240*/  LDG.E.U16 R13, desc[UR6][R12.64] ;  /* 0x000000060c0d7981 */ /* 0x000ee4000c1e1500 */
[----:B---3--:R-:W-:-:S04]  /*0250*/  PRMT R0, R13, 0x9910, RZ ;  /* 0x000099100d007816 */ /* 0x008fc800000000ff */
[----:B------:R-:W-:-:S13]  /*0260*/  ISETP.NE.AND P0, PT, R0, -0x1, PT ;  /* 0xffffffff0000780c */ /* 0x000fda0003f05270 */
[----:B-12---:R-:W-:Y:S05]  /*0270*/  @!P0 EXIT ;  /* 0x000000000000894d */ /* 0x006fea0003800000 */
[----:B------:R-:W-:Y:S02]  /*0280*/  IMAD.MOV.U32 R10, RZ, RZ, R2 ;  /* 0x000000ffff0a7224 */ /* 0x000fe400078e0002 */
[----:B------:R-:W-:Y:S02]  /*0290*/  IMAD.MOV.U32 R11, RZ, RZ, RZ ;  /* 0x000000ffff0b7224 */ /* 0x000fe400078e00ff */
[----:B------:R-:W-:Y:S01]  /*02a0*/  IMAD.WIDE.U32 R10, R13, UR10, R10 ;  /* 0x0000000a0d0a7c25 */ /* 0x000fe2000f8e000a */
[----:B------:R-:W-:-:S03]  /*02b0*/  UIADD3 UR4, UP0, UPT, UR4, 0x1, URZ ;  /* 0x0000000104047890 */ /* 0x000fc6000ff1e0ff */
[----:B------:R-:W-:Y:S01]  /*02c0*/  IMAD R11, R13, UR11, R11 ;  /* 0x0000000b0d0b7c24 */ /* 0x000fe2000f8e020b */
[----:B------:R-:W-:Y:S01]  /*02d0*/  LEA R12, P0, R10, UR8, 0x2 ;  /* 0x000000080a0c7c11 */ /* 0x000fe2000f8010ff */
[----:B------:R-:W-:-:S03]  /*02e0*/  UIADD3.X UR5, UPT, UPT, URZ, UR5, URZ, UP0, !UPT ;  /* 0x00000005ff057290 */ /* 0x000fc600087fe4ff */
[----:B------:R-:W-:Y:S02]  /*02f0*/  LEA.HI.X R13, R10, UR9, R11, 0x2, P0 ;  /* 0x000000090a0d7c11 */ /* 0x000fe400080f140b */
[----:B------:R-:W-:-:S03]  /*0300*/  ISETP.NE.U32.AND P0, PT, R6, UR4, PT ;  /* 0x0000000406007c0c */ /* 0x000fc6000bf05070 */
[----:B------:R4:W-:Y:S01]  /*0310*/  REDG.E.ADD.F32.FTZ.RN.STRONG.GPU desc[UR6][R12.64], R15 ;  /* 0x0000000f0c0079a6 */ /* 0x0009e2000c12f306 */
[----:B------:R-:W-:-:S13]  /*0320*/  ISETP.NE.AND.EX P0, PT, R7, UR5, PT, P0 ;  /* 0x0000000507007c0c */ /* 0x000fda000bf05300 */
[----:B----4-:R-:W-:Y:S05]  /*0330*/  @P0 BRA `(.L_x_5) ;  /* 0xfffffffc00b00947 */ /* 0x010fea000383ffff */
[----:B------:R-:W-:Y:S05]  /*0340*/  EXIT ;  /* 0x000000000000794d */ /* 0x000fea0003800000 */
.L_x_6:
        /* <DEDUP_REMOVED lines=11> */
.L_x_12:


//--------------------- .text._Z31SingleSparseAffineForwardKernelmmPKfS0_PK4FeatPf --------------------------
	.section	.text._Z31SingleSparseAffineForwardKernelmmPKfS0_PK4FeatPf,"ax",@progbits
	.align	128
        .global         _Z31SingleSparseAffineForwardKernelmmPKfS0_PK4FeatPf
        .type           _Z31SingleSparseAffineForwardKernelmmPKfS0_PK4FeatPf,@function
        .size           _Z31SingleSparseAffineForwardKernelmmPKfS0_PK4FeatPf,(.L_x_13 - _Z31SingleSparseAffineForwardKernelmmPKfS0_PK4FeatPf)
        .other          _Z31SingleSparseAffineForwardKernelmmPKfS0_PK4FeatPf,@"STO_CUDA_ENTRY STV_DEFAULT"
_Z31SingleSparseAffineForwardKernelmmPKfS0_PK4FeatPf:
.text._Z31SingleSparseAffineForwardKernelmmPKfS0_PK4FeatPf:
        /* <DEDUP_REMOVED lines=11> */
[----:B------:R-:W2:Y:S01]  /*00b0*/  S2R R17, SR_CTAID.Y ;  /* 0x0000000000117919 */ /* 0x000ea20000002600 */
[----:B------:R-:W3:Y:S01]  /*00c0*/  LDCU.64 UR10, c[0x0][0x380] ;  /* 0x00007000ff0a77ac */ /* 0x000ee20008000a00 */
[----:B0-----:R-:W-:-:S04]  /*00d0*/  LEA R8, P0, R2, UR4, 0x2 ;  /* 0x0000000402087c11 */ /* 0x001fc8000f8010ff */
[----:B------:R-:W-:Y:S01]  /*00e0*/  LEA.HI.X R9, R2, UR5, RZ, 0x2, P0 ;  /* 0x0000000502097c11 */ /* 0x000fe200080f14ff */
[----:B------:R-:W0:Y:S04]  /*00f0*/  LDCU.64 UR4, c[0x0][0x3a8] ;  /* 0x00007500ff0477ac */ /* 0x000e280008000a00 */
[----:B-1----:R1:W5:Y:S01]  /*0100*/  LDG.E R15, desc[UR6][R8.64] ;  /* 0x00000006080f7981 */ /* 0x002362000c1e1900 */
[----:B---3--:R-:W-:Y:S01]  /*0110*/  UISETP.NE.U32.AND UP0, UPT, UR10, URZ, UPT ;  /* 0x000000ff0a00728c */ /* 0x008fe2000bf05070 */
[----:B------:R-:W-:-:S03]  /*0120*/  IMAD.MOV.U32 R3, RZ, RZ, RZ ;  /* 0x000000ffff037224 */ /* 0x000fc600078e00ff */
[----:B------:R-:W-:Y:S01]  /*0130*/  UISETP.NE.AND.EX UP0, UPT, UR11, URZ, UPT, UP0 ;  /* 0x000000ff0b00728c */ /* 0x000fe2000bf05300 */
[----:B--2---:R-:W-:-:S04]  /*0140*/  IMAD.WIDE.U32 R6, R17, UR8, R2 ;  /* 0x0000000811067c25 */ /* 0x004fc8000f8e0002 */
[----:B------:R-:W-:Y:S01]  /*0150*/  IMAD R5, R17, UR9, R7 ;  /* 0x0000000911057c24 */ /* 0x000fe2000f8e0207 */
[----:B0-----:R-:W-:-:S04]  /*0160*/  LEA R4, P0, R6, UR4, 0x2 ;  /* 0x0000000406047c11 */ /* 0x001fc8000f8010ff */
[----:B------:R-:W-:Y:S01]  /*0170*/  LEA.HI.X R5, R6, UR5, R5, 0x2, P0 ;  /* 0x0000000506057c11 */ /* 0x000fe200080f1405 */
[----:B-1----:R-:W-:Y:S08]  /*0180*/  BRA.U !UP0, `(.L_x_7) ;  /* 0x00000001086c7547 */ /* 0x002ff0000b800000 */
[----:B------:R-:W0:Y:S01]  /*0190*/  LDC.64 R6, c[0x0][0x380] ;  /* 0x0000e000ff067b82 */ /* 0x000e220000000a00 */
[----:B------:R-:W1:Y:S01]  /*01a0*/  LDCU.64 UR10, c[0x0][0x388] ;  /* 0x00007100ff0a77ac */ /* 0x000e620008000a00 */
[----:B------:R-:W2:Y:S06]  /*01b0*/  LDCU.64 UR8, c[0x0][0x390] ;  /* 0x00007200ff0877ac */ /* 0x000eac0008000a00 */
[----:B------:R-:W3:Y:S01]  /*01c0*/  LDC.64 R8, c[0x0][0x3a0] ;  /* 0x0000e800ff087b82 */ /* 0x000ee20000000a00 */
[----:B------:R-:W-:Y:S01]  /*01d0*/  UMOV UR4, URZ ;  /* 0x000000ff00047c82 */ /* 0x000fe20008000000 */
[----:B------:R-:W-:-:S05]  /*01e0*/  UMOV UR5, URZ ;  /* 0x000000ff00057c82 */ /* 0x000fca0008000000 */
.L_x_8:
[----:B0-----:R-:W-:-:S04]  /*01f0*/  IMAD.WIDE.U32 R10, R17, R6, UR4 ;  /* 0x00000004110a7e25 */ /* 0x001fc8000f8e0006 */
[----:B------:R-:W-:Y:S01]  /*0200*/  IMAD R0, R17, R7, R11 ;  /* 0x0000000711007224 */ /* 0x000fe200078e020b */
[----:B---3--:R-:W-:-:S04]  /*0210*/  LEA R12, P0, R10, R8, 0x2 ;  /* 0x000000080a0c7211 */ /* 0x008fc800078010ff */
[----:B------:R-:W-:-:S06]  /*0220*/  LEA.HI.X R13, R10, R9, R0, 0x2, P0 ;  /* 0x000000090a0d7211 */ /* 0x000fcc00000f1400 */
[----:B------:R-:W3:Y:S02]  /*0230*/  LDG.E.U16 R13, desc[UR6][R12.64] ;  /* 0x000000060c0d7981 */ /* 0x000ee4000c1e1500 */
[----:B---3--:R-:W-:-:S04]  /*0240*/  PRMT R0, R13, 0x9910, RZ ;  /* 0x000099100d007816 */ /* 0x008fc800000000ff */
[----:B------:R-:W-:-:S13]  /*0250*/  ISETP.NE.AND P0, PT, R0, -0x1, PT ;  /* 0xffffffff0000780c */ /* 0x000fda0003f05270 */
[----:B------:R-:W-:Y:S05]  /*0260*/  @!P0 BRA `(.L_x_7) ;  /* 0x0000000000348947 */ /* 0x000fea0003800000 */
[----:B------:R-:W-:Y:S02]  /*0270*/  IMAD.MOV.U32 R10, RZ, RZ, R2 ;  /* 0x000000ffff0a7224 */ /* 0x000fe400078e0002 */
[----:B------:R-:W-:Y:S02]  /*0280*/  IMAD.MOV.U32 R11, RZ, RZ, RZ ;  /* 0x000000ffff0b7224 */ /* 0x000fe400078e00ff */
[----:B-1----:R-:W-:-:S04]  /*0290*/  IMAD.WIDE.U32 R10, R13, UR10, R10 ;  /* 0x0000000a0d0a7c25 */ /* 0x002fc8000f8e000a */
[----:B------:R-:W-:Y:S01]  /*02a0*/  IMAD R11, R13, UR11, R11 ;  /* 0x0000000b0d0b7c24 */ /* 0x000fe2000f8e020b */
[----:B--2---:R-:W-:-:S04]  /*02b0*/  LEA R12, P0, R10, UR8, 0x2 ;  /* 0x000000080a0c7c11 */ /* 0x004fc8000f8010ff */
[----:B------:R-:W-:-:S05]  /*02c0*/  LEA.HI.X R13, R10, UR9, R11, 0x2, P0 ;  /* 0x000000090a0d7c11 */ /* 0x000fca00080f140b */
[----:B------:R-:W2:Y:S01]  /*02d0*/  LDG.E R12, desc[UR6][R12.64] ;  /* 0x000000060c0c7981 */ /* 0x000ea2000c1e1900 */
[----:B------:R-:W-:-:S04]  /*02e0*/  UIADD3 UR4, UP0, UPT, UR4, 0x1, URZ ;  /* 0x0000000104047890 */ /* 0x000fc8000ff1e0ff */
[----:B------:R-:W-:Y:S02]  /*02f0*/  UIADD3.X UR5, UPT, UPT, URZ, UR5, URZ, UP0, !UPT ;  /* 0x00000005ff057290 */ /* 0x000fe400087fe4ff */
[----:B------:R-:W-:-:S04]  /*0300*/  ISETP.NE.U32.AND P0, PT, R6, UR4, PT ;  /* 0x0000000406007c0c */ /* 0x000fc8000bf05070 */
[----:B------:R-:W-:Y:S01]  /*0310*/  ISETP.NE.AND.EX P0, PT, R7, UR5, PT, P0 ;  /* 0x0000000507007c0c */ /* 0x000fe2000bf05300 */
[----:B--2--5:R-:W-:-:S12]  /*0320*/  FADD R15, R15, R12 ;  /* 0x0000000c0f0f7221 */ /* 0x024fd80000000000 */
[----:B------:R-:W-:Y:S05]  /*0330*/  @P0 BRA `(.L_x_8) ;  /* 0xfffffffc00ac0947 */ /* 0x000fea000383ffff */
.L_x_7:
[----:B-----5:R-:W-:Y:S01]  /*0340*/  STG.E desc[UR6][R4.64], R15 ;  /* 0x0000000f04007986 */ /* 0x020fe2000c101906 */
[----:B-12---:R-:W-:Y:S05]  /*0350*/  EXIT ;  /* 0x000000000000794d */ /* 0x006fea0003800000 */
.L_x_9:
        /* <DEDUP_REMOVED lines=10> */
.L_x_13:


//--------------------- .nv.shared.reserved.0     --------------------------
	.section	.nv.shared.reserved.0,"aw",@nobits
	.weak		__nv_reservedSMEM_offset_0_alias
	.size		__nv_reservedSMEM_offset_0_alias, 0, 64
	.other		__nv_reservedSMEM_offset_0_alias,@"STO_CUDA_RESERVED_SHARED STV_DEFAULT"
__nv_reservedSMEM_offset_0_alias:
	.zero		0
	.zero		64


//--------------------- .nv.constant0._Z26sparseAffineBackwardKernelmmPfS_PK4FeatPKf --------------------------
	.section	.nv.constant0._Z26sparseAffineBackwardKernelmmPfS_PK4FeatPKf,"a",@progbits
	.sectionflags	@""
	.align	4
.nv.constant0._Z26sparseAffineBackwardKernelmmPfS_PK4FeatPKf:
	.zero		944


//--------------------- .nv.constant0._Z25sparseAffineForwardKernelmmPKfS0_PK4FeatPf --------------------------
	.section	.nv.constant0._Z25sparseAffineForwardKernelmmPKfS0_PK4FeatPf,"a",@progbits
	.sectionflags	@""
	.align	4
.nv.constant0._Z25sparseAffineForwardKernelmmPKfS0_PK4FeatPf:
	.zero		944


//--------------------- .nv.constant0._Z32SingleSparseAffineBackwardKernelmmPfS_PK4FeatPKf --------------------------
	.section	.nv.constant0._Z32SingleSparseAffineBackwardKernelmmPfS_PK4FeatPKf,"a",@progbits
	.sectionflags	@""
	.align	4
.nv.constant0._Z32SingleSparseAffineBackwardKernelmmPfS_PK4FeatPKf:
	.zero		944


//--------------------- .nv.constant0._Z31SingleSparseAffineForwardKernelmmPKfS0_PK4FeatPf --------------------------
	.section	.nv.constant0._Z31SingleSparseAffineForwardKernelmmPKfS0_PK4FeatPf,"a",@progbits
	.sectionflags	@""
	.align	4
.nv.constant0._Z31SingleSparseAffineForwardKernelmmPKfS0_PK4FeatPf:
	.zero		944


//--------------------- SYMBOLS --------------------------

	.type		.nv.reservedSmem.offset0,@object
	.size		.nv.reservedSmem.offset0,0x4
